//
// Generated by NVIDIA NVVM Compiler
//
// Compiler Build ID: CL-36424714
// Cuda compilation tools, release 13.0, V13.0.88
// Based on NVVM 20.0.0
//

.version 9.0
.target sm_100
.address_size 64

	// .globl	_Z18matrix_mult_simplePfS_S_i
// _ZZ17matrix_mult_tiledPfS_S_iE2As has been demoted
// _ZZ17matrix_mult_tiledPfS_S_iE2Bs has been demoted

.visible .entry _Z18matrix_mult_simplePfS_S_i(
	.param .u64 .ptr .align 1 _Z18matrix_mult_simplePfS_S_i_param_0,
	.param .u64 .ptr .align 1 _Z18matrix_mult_simplePfS_S_i_param_1,
	.param .u64 .ptr .align 1 _Z18matrix_mult_simplePfS_S_i_param_2,
	.param .u32 _Z18matrix_mult_simplePfS_S_i_param_3
)
{
	.reg .pred 	%p<10>;
	.reg .b32 	%r<40>;
	.reg .b32 	%f<67>;
	.reg .b64 	%rd<67>;

	ld.param.u64 	%rd14, [_Z18matrix_mult_simplePfS_S_i_param_0];
	ld.param.u64 	%rd15, [_Z18matrix_mult_simplePfS_S_i_param_1];
	ld.param.u32 	%r18, [_Z18matrix_mult_simplePfS_S_i_param_3];
	cvta.to.global.u64 	%rd1, %rd15;
	cvta.to.global.u64 	%rd2, %rd14;
	mov.u32 	%r19, %ctaid.y;
	mov.u32 	%r20, %ntid.y;
	mov.u32 	%r21, %tid.y;
	mad.lo.s32 	%r1, %r19, %r20, %r21;
	mov.u32 	%r22, %ctaid.x;
	mov.u32 	%r23, %ntid.x;
	mov.u32 	%r24, %tid.x;
	mad.lo.s32 	%r2, %r22, %r23, %r24;
	max.s32 	%r25, %r1, %r2;
	setp.ge.s32 	%p1, %r25, %r18;
	@%p1 bra 	$L__BB0_13;
	mul.lo.s32 	%r3, %r18, %r1;
	and.b32  	%r4, %r18, 7;
	setp.lt.u32 	%p2, %r18, 8;
	mov.f32 	%f66, 0f00000000;
	mov.b32 	%r38, 0;
	@%p2 bra 	$L__BB0_4;
	and.b32  	%r38, %r18, 2147483640;
	neg.s32 	%r36, %r38;
	mul.wide.s32 	%rd16, %r18, 4;
	add.s64 	%rd3, %rd1, %rd16;
	shl.b32 	%r7, %r18, 3;
	mul.wide.s32 	%rd17, %r18, 8;
	add.s64 	%rd4, %rd1, %rd17;
	mul.wide.s32 	%rd18, %r18, 12;
	add.s64 	%rd5, %rd1, %rd18;
	mul.wide.s32 	%rd19, %r18, 16;
	add.s64 	%rd6, %rd1, %rd19;
	mul.wide.s32 	%rd20, %r18, 20;
	add.s64 	%rd7, %rd1, %rd20;
	mul.wide.s32 	%rd21, %r18, 24;
	add.s64 	%rd8, %rd1, %rd21;
	mul.wide.s32 	%rd22, %r18, 28;
	add.s64 	%rd9, %rd1, %rd22;
	mul.wide.u32 	%rd23, %r3, 4;
	add.s64 	%rd24, %rd23, %rd2;
	add.s64 	%rd66, %rd24, 16;
	mov.f32 	%f66, 0f00000000;
	mov.u32 	%r35, %r2;
$L__BB0_3:
	.pragma "nounroll";
	mul.wide.s32 	%rd25, %r35, 4;
	add.s64 	%rd26, %rd3, %rd25;
	add.s64 	%rd27, %rd4, %rd25;
	add.s64 	%rd28, %rd5, %rd25;
	add.s64 	%rd29, %rd6, %rd25;
	add.s64 	%rd30, %rd7, %rd25;
	add.s64 	%rd31, %rd8, %rd25;
	add.s64 	%rd32, %rd9, %rd25;
	add.s64 	%rd33, %rd1, %rd25;
	ld.global.f32 	%f16, [%rd66+-16];
	ld.global.f32 	%f17, [%rd33];
	fma.rn.f32 	%f18, %f16, %f17, %f66;
	ld.global.f32 	%f19, [%rd66+-12];
	ld.global.f32 	%f20, [%rd26];
	fma.rn.f32 	%f21, %f19, %f20, %f18;
	ld.global.f32 	%f22, [%rd66+-8];
	ld.global.f32 	%f23, [%rd27];
	fma.rn.f32 	%f24, %f22, %f23, %f21;
	ld.global.f32 	%f25, [%rd66+-4];
	ld.global.f32 	%f26, [%rd28];
	fma.rn.f32 	%f27, %f25, %f26, %f24;
	ld.global.f32 	%f28, [%rd66];
	ld.global.f32 	%f29, [%rd29];
	fma.rn.f32 	%f30, %f28, %f29, %f27;
	ld.global.f32 	%f31, [%rd66+4];
	ld.global.f32 	%f32, [%rd30];
	fma.rn.f32 	%f33, %f31, %f32, %f30;
	ld.global.f32 	%f34, [%rd66+8];
	ld.global.f32 	%f35, [%rd31];
	fma.rn.f32 	%f36, %f34, %f35, %f33;
	ld.global.f32 	%f37, [%rd66+12];
	ld.global.f32 	%f38, [%rd32];
	fma.rn.f32 	%f66, %f37, %f38, %f36;
	add.s32 	%r36, %r36, 8;
	add.s32 	%r35, %r35, %r7;
	add.s64 	%rd66, %rd66, 32;
	setp.ne.s32 	%p3, %r36, 0;
	@%p3 bra 	$L__BB0_3;
$L__BB0_4:
	setp.eq.s32 	%p4, %r4, 0;
	@%p4 bra 	$L__BB0_12;
	and.b32  	%r13, %r18, 3;
	setp.lt.u32 	%p5, %r4, 4;
	@%p5 bra 	$L__BB0_7;
	add.s32 	%r27, %r38, %r3;
	mul.wide.u32 	%rd34, %r27, 4;
	add.s64 	%rd35, %rd2, %rd34;
	ld.global.f32 	%f40, [%rd35];
	mad.lo.s32 	%r28, %r38, %r18, %r2;
	mul.wide.s32 	%rd36, %r28, 4;
	add.s64 	%rd37, %rd1, %rd36;
	ld.global.f32 	%f41, [%rd37];
	fma.rn.f32 	%f42, %f40, %f41, %f66;
	cvt.u64.u32 	%rd38, %r3;
	cvt.u64.u32 	%rd39, %r38;
	add.s64 	%rd40, %rd39, %rd38;
	shl.b64 	%rd41, %rd40, 2;
	add.s64 	%rd42, %rd2, %rd41;
	ld.global.f32 	%f43, [%rd42+4];
	mul.wide.s32 	%rd43, %r18, 4;
	add.s64 	%rd44, %rd37, %rd43;
	ld.global.f32 	%f44, [%rd44];
	fma.rn.f32 	%f45, %f43, %f44, %f42;
	ld.global.f32 	%f46, [%rd42+8];
	add.s64 	%rd45, %rd44, %rd43;
	ld.global.f32 	%f47, [%rd45];
	fma.rn.f32 	%f48, %f46, %f47, %f45;
	ld.global.f32 	%f49, [%rd42+12];
	add.s64 	%rd46, %rd45, %rd43;
	ld.global.f32 	%f50, [%rd46];
	fma.rn.f32 	%f66, %f49, %f50, %f48;
	add.s32 	%r38, %r38, 4;
$L__BB0_7:
	setp.eq.s32 	%p6, %r13, 0;
	@%p6 bra 	$L__BB0_12;
	setp.eq.s32 	%p7, %r13, 1;
	@%p7 bra 	$L__BB0_10;
	add.s32 	%r29, %r38, %r3;
	mul.wide.u32 	%rd47, %r29, 4;
	add.s64 	%rd48, %rd2, %rd47;
	ld.global.f32 	%f52, [%rd48];
	mad.lo.s32 	%r30, %r38, %r18, %r2;
	mul.wide.s32 	%rd49, %r30, 4;
	add.s64 	%rd50, %rd1, %rd49;
	ld.global.f32 	%f53, [%rd50];
	fma.rn.f32 	%f54, %f52, %f53, %f66;
	cvt.u64.u32 	%rd51, %r3;
	cvt.u64.u32 	%rd52, %r38;
	add.s64 	%rd53, %rd52, %rd51;
	shl.b64 	%rd54, %rd53, 2;
	add.s64 	%rd55, %rd2, %rd54;
	ld.global.f32 	%f55, [%rd55+4];
	mul.wide.s32 	%rd56, %r18, 4;
	add.s64 	%rd57, %rd50, %rd56;
	ld.global.f32 	%f56, [%rd57];
	fma.rn.f32 	%f66, %f55, %f56, %f54;
	add.s32 	%r38, %r38, 2;
$L__BB0_10:
	and.b32  	%r31, %r18, 1;
	setp.eq.b32 	%p8, %r31, 1;
	not.pred 	%p9, %p8;
	@%p9 bra 	$L__BB0_12;
	add.s32 	%r32, %r38, %r3;
	mul.wide.u32 	%rd58, %r32, 4;
	add.s64 	%rd59, %rd2, %rd58;
	ld.global.f32 	%f57, [%rd59];
	mad.lo.s32 	%r33, %r38, %r18, %r2;
	mul.wide.s32 	%rd60, %r33, 4;
	add.s64 	%rd61, %rd1, %rd60;
	ld.global.f32 	%f58, [%rd61];
	fma.rn.f32 	%f66, %f57, %f58, %f66;
$L__BB0_12:
	ld.param.u64 	%rd65, [_Z18matrix_mult_simplePfS_S_i_param_2];
	add.s32 	%r34, %r3, %r2;
	cvta.to.global.u64 	%rd62, %rd65;
	mul.wide.s32 	%rd63, %r34, 4;
	add.s64 	%rd64, %rd62, %rd63;
	st.global.f32 	[%rd64], %f66;
$L__BB0_13:
	ret;

}
	// .globl	_Z17matrix_mult_tiledPfS_S_i
.visible .entry _Z17matrix_mult_tiledPfS_S_i(
	.param .u64 .ptr .align 1 _Z17matrix_mult_tiledPfS_S_i_param_0,
	.param .u64 .ptr .align 1 _Z17matrix_mult_tiledPfS_S_i_param_1,
	.param .u64 .ptr .align 1 _Z17matrix_mult_tiledPfS_S_i_param_2,
	.param .u32 _Z17matrix_mult_tiledPfS_S_i_param_3
)
{
	.reg .pred 	%p<10>;
	.reg .b32 	%r<42>;
	.reg .b32 	%f<111>;
	.reg .b64 	%rd<13>;
	// demoted variable
	.shared .align 4 .b8 _ZZ17matrix_mult_tiledPfS_S_iE2As[4096];
	// demoted variable
	.shared .align 4 .b8 _ZZ17matrix_mult_tiledPfS_S_iE2Bs[4096];
	ld.param.u64 	%rd3, [_Z17matrix_mult_tiledPfS_S_i_param_0];
	ld.param.u64 	%rd4, [_Z17matrix_mult_tiledPfS_S_i_param_1];
	ld.param.u64 	%rd5, [_Z17matrix_mult_tiledPfS_S_i_param_2];
	ld.param.u32 	%r24, [_Z17matrix_mult_tiledPfS_S_i_param_3];
	mov.u32 	%r37, %tid.x;
	mov.u32 	%r39, %tid.y;
	mov.u32 	%r25, %ctaid.x;
	mov.u32 	%r26, %ctaid.y;
	shl.b32 	%r27, %r26, 5;
	add.s32 	%r3, %r27, %r39;
	shl.b32 	%r4, %r25, 5;
	add.s32 	%r5, %r4, %r37;
	setp.lt.s32 	%p1, %r24, 1;
	mov.f32 	%f110, 0f00000000;
	@%p1 bra 	$L__BB1_7;
	add.s32 	%r28, %r24, 31;
	shr.u32 	%r29, %r28, 5;
	shl.b32 	%r30, %r39, 7;
	mov.u32 	%r31, _ZZ17matrix_mult_tiledPfS_S_iE2As;
	add.s32 	%r6, %r31, %r30;
	shl.b32 	%r32, %r37, 2;
	add.s32 	%r7, %r6, %r32;
	mov.u32 	%r33, _ZZ17matrix_mult_tiledPfS_S_iE2Bs;
	add.s32 	%r9, %r33, %r32;
	add.s32 	%r8, %r9, %r30;
	neg.s32 	%r41, %r29;
	mad.lo.s32 	%r34, %r39, %r24, %r37;
	add.s32 	%r40, %r34, %r4;
	shl.b32 	%r12, %r24, 5;
	mad.lo.s32 	%r38, %r24, %r3, %r37;
	cvta.to.global.u64 	%rd1, %rd3;
	cvta.to.global.u64 	%rd2, %rd4;
	mov.f32 	%f110, 0f00000000;
$L__BB1_2:
	setp.ge.u32 	%p2, %r3, %r24;
	setp.ge.s32 	%p3, %r37, %r24;
	mov.f32 	%f108, 0f00000000;
	or.pred  	%p4, %p2, %p3;
	@%p4 bra 	$L__BB1_4;
	mul.wide.u32 	%rd6, %r38, 4;
	add.s64 	%rd7, %rd1, %rd6;
	ld.global.f32 	%f108, [%rd7];
$L__BB1_4:
	setp.ge.u32 	%p5, %r5, %r24;
	st.shared.f32 	[%r7], %f108;
	setp.ge.s32 	%p6, %r39, %r24;
	mov.f32 	%f109, 0f00000000;
	or.pred  	%p7, %p6, %p5;
	@%p7 bra 	$L__BB1_6;
	mul.wide.u32 	%rd8, %r40, 4;
	add.s64 	%rd9, %rd2, %rd8;
	ld.global.f32 	%f109, [%rd9];
$L__BB1_6:
	st.shared.f32 	[%r8], %f109;
	bar.sync 	0;
	ld.shared.f32 	%f12, [%r6];
	ld.shared.f32 	%f13, [%r9];
	fma.rn.f32 	%f14, %f12, %f13, %f110;
	ld.shared.f32 	%f15, [%r6+4];
	ld.shared.f32 	%f16, [%r9+128];
	fma.rn.f32 	%f17, %f15, %f16, %f14;
	ld.shared.f32 	%f18, [%r6+8];
	ld.shared.f32 	%f19, [%r9+256];
	fma.rn.f32 	%f20, %f18, %f19, %f17;
	ld.shared.f32 	%f21, [%r6+12];
	ld.shared.f32 	%f22, [%r9+384];
	fma.rn.f32 	%f23, %f21, %f22, %f20;
	ld.shared.f32 	%f24, [%r6+16];
	ld.shared.f32 	%f25, [%r9+512];
	fma.rn.f32 	%f26, %f24, %f25, %f23;
	ld.shared.f32 	%f27, [%r6+20];
	ld.shared.f32 	%f28, [%r9+640];
	fma.rn.f32 	%f29, %f27, %f28, %f26;
	ld.shared.f32 	%f30, [%r6+24];
	ld.shared.f32 	%f31, [%r9+768];
	fma.rn.f32 	%f32, %f30, %f31, %f29;
	ld.shared.f32 	%f33, [%r6+28];
	ld.shared.f32 	%f34, [%r9+896];
	fma.rn.f32 	%f35, %f33, %f34, %f32;
	ld.shared.f32 	%f36, [%r6+32];
	ld.shared.f32 	%f37, [%r9+1024];
	fma.rn.f32 	%f38, %f36, %f37, %f35;
	ld.shared.f32 	%f39, [%r6+36];
	ld.shared.f32 	%f40, [%r9+1152];
	fma.rn.f32 	%f41, %f39, %f40, %f38;
	ld.shared.f32 	%f42, [%r6+40];
	ld.shared.f32 	%f43, [%r9+1280];
	fma.rn.f32 	%f44, %f42, %f43, %f41;
	ld.shared.f32 	%f45, [%r6+44];
	ld.shared.f32 	%f46, [%r9+1408];
	fma.rn.f32 	%f47, %f45, %f46, %f44;
	ld.shared.f32 	%f48, [%r6+48];
	ld.shared.f32 	%f49, [%r9+1536];
	fma.rn.f32 	%f50, %f48, %f49, %f47;
	ld.shared.f32 	%f51, [%r6+52];
	ld.shared.f32 	%f52, [%r9+1664];
	fma.rn.f32 	%f53, %f51, %f52, %f50;
	ld.shared.f32 	%f54, [%r6+56];
	ld.shared.f32 	%f55, [%r9+1792];
	fma.rn.f32 	%f56, %f54, %f55, %f53;
	ld.shared.f32 	%f57, [%r6+60];
	ld.shared.f32 	%f58, [%r9+1920];
	fma.rn.f32 	%f59, %f57, %f58, %f56;
	ld.shared.f32 	%f60, [%r6+64];
	ld.shared.f32 	%f61, [%r9+2048];
	fma.rn.f32 	%f62, %f60, %f61, %f59;
	ld.shared.f32 	%f63, [%r6+68];
	ld.shared.f32 	%f64, [%r9+2176];
	fma.rn.f32 	%f65, %f63, %f64, %f62;
	ld.shared.f32 	%f66, [%r6+72];
	ld.shared.f32 	%f67, [%r9+2304];
	fma.rn.f32 	%f68, %f66, %f67, %f65;
	ld.shared.f32 	%f69, [%r6+76];
	ld.shared.f32 	%f70, [%r9+2432];
	fma.rn.f32 	%f71, %f69, %f70, %f68;
	ld.shared.f32 	%f72, [%r6+80];
	ld.shared.f32 	%f73, [%r9+2560];
	fma.rn.f32 	%f74, %f72, %f73, %f71;
	ld.shared.f32 	%f75, [%r6+84];
	ld.shared.f32 	%f76, [%r9+2688];
	fma.rn.f32 	%f77, %f75, %f76, %f74;
	ld.shared.f32 	%f78, [%r6+88];
	ld.shared.f32 	%f79, [%r9+2816];
	fma.rn.f32 	%f80, %f78, %f79, %f77;
	ld.shared.f32 	%f81, [%r6+92];
	ld.shared.f32 	%f82, [%r9+2944];
	fma.rn.f32 	%f83, %f81, %f82, %f80;
	ld.shared.f32 	%f84, [%r6+96];
	ld.shared.f32 	%f85, [%r9+3072];
	fma.rn.f32 	%f86, %f84, %f85, %f83;
	ld.shared.f32 	%f87, [%r6+100];
	ld.shared.f32 	%f88, [%r9+3200];
	fma.rn.f32 	%f89, %f87, %f88, %f86;
	ld.shared.f32 	%f90, [%r6+104];
	ld.shared.f32 	%f91, [%r9+3328];
	fma.rn.f32 	%f92, %f90, %f91, %f89;
	ld.shared.f32 	%f93, [%r6+108];
	ld.shared.f32 	%f94, [%r9+3456];
	fma.rn.f32 	%f95, %f93, %f94, %f92;
	ld.shared.f32 	%f96, [%r6+112];
	ld.shared.f32 	%f97, [%r9+3584];
	fma.rn.f32 	%f98, %f96, %f97, %f95;
	ld.shared.f32 	%f99, [%r6+116];
	ld.shared.f32 	%f100, [%r9+3712];
	fma.rn.f32 	%f101, %f99, %f100, %f98;
	ld.shared.f32 	%f102, [%r6+120];
	ld.shared.f32 	%f103, [%r9+3840];
	fma.rn.f32 	%f104, %f102, %f103, %f101;
	ld.shared.f32 	%f105, [%r6+124];
	ld.shared.f32 	%f106, [%r9+3968];
	fma.rn.f32 	%f110, %f105, %f106, %f104;
	bar.sync 	0;
	add.s32 	%r41, %r41, 1;
	setp.ne.s32 	%p8, %r41, 0;
	add.s32 	%r40, %r40, %r12;
	add.s32 	%r39, %r39, 32;
	add.s32 	%r38, %r38, 32;
	add.s32 	%r37, %r37, 32;
	@%p8 bra 	$L__BB1_2;
$L__BB1_7:
	max.s32 	%r35, %r3, %r5;
	setp.ge.s32 	%p9, %r35, %r24;
	@%p9 bra 	$L__BB1_9;
	mad.lo.s32 	%r36, %r24, %r3, %r5;
	cvta.to.global.u64 	%rd10, %rd5;
	mul.wide.u32 	%rd11, %r36, 4;
	add.s64 	%rd12, %rd10, %rd11;
	st.global.f32 	[%rd12], %f110;
$L__BB1_9:
	ret;

}


// ===== COMPILED SASS (sm_100) =====

	.target	sm_100

	.elftype	@"ET_EXEC"


//--------------------- .note.nv.tkinfo           --------------------------
	.section	.note.nv.tkinfo,"",@"SHT_NOTE"
	.sectionflags	@"SHF_NOTE_NV_TKINFO"
	.tkinfo
        /*0018*/ 	.word	0x00000002
        /*0030*/ 	.string	""
        /*0030*/ 	.string	"ptxas"
        /*0030*/ 	.string	"Cuda compilation tools, release 13.0, V13.0.88"
        /*0030*/ 	.string	"Build cuda_13.0.r13.0/compiler.36424714_0"
        /*0030*/ 	.string	"-arch sm_100 -m 64 "



//--------------------- .note.nv.cuinfo           --------------------------
	.section	.note.nv.cuinfo,"",@"SHT_NOTE"
	.sectionflags	@"SHF_NOTE_NV_CUINFO"
        /*0018*/ 	.short	0x0002
        /*001a*/ 	.short	0x0064
        /*001c*/ 	.short	0x0082
	.zero		2


//--------------------- .nv.info                  --------------------------
	.section	.nv.info,"",@"SHT_CUDA_INFO"
	.align	4


	//----- nvinfo : EIATTR_REGCOUNT
	.align		4
        /*0000*/ 	.byte	0x04, 0x2f
        /*0002*/ 	.short	(.L_1 - .L_0)
	.align		4
.L_0:
        /*0004*/ 	.word	index@(_Z18matrix_mult_simplePfS_S_i)
        /*0008*/ 	.word	0x0000001e


	//----- nvinfo : EIATTR_FRAME_SIZE
	.align		4
.L_1:
        /*000c*/ 	.byte	0x04, 0x11
        /*000e*/ 	.short	(.L_3 - .L_2)
	.align		4
.L_2:
        /*0010*/ 	.word	index@(_Z18matrix_mult_simplePfS_S_i)
        /*0014*/ 	.word	0x00000000


	//----- nvinfo : EIATTR_REGCOUNT
	.align		4
.L_3:
        /*0018*/ 	.byte	0x04, 0x2f
        /*001a*/ 	.short	(.L_5 - .L_4)
	.align		4
.L_4:
        /*001c*/ 	.word	index@(_Z17matrix_mult_tiledPfS_S_i)
        /*0020*/ 	.word	0x00000020


	//----- nvinfo : EIATTR_FRAME_SIZE
	.align		4
.L_5:
        /*0024*/ 	.byte	0x04, 0x11
        /*0026*/ 	.short	(.L_7 - .L_6)
	.align		4
.L_6:
        /*0028*/ 	.word	index@(_Z17matrix_mult_tiledPfS_S_i)
        /*002c*/ 	.word	0x00000000


	//----- nvinfo : EIATTR_MIN_STACK_SIZE
	.align		4
.L_7:
        /*0030*/ 	.byte	0x04, 0x12
        /*0032*/ 	.short	(.L_9 - .L_8)
	.align		4
.L_8:
        /*0034*/ 	.word	index@(_Z17matrix_mult_tiledPfS_S_i)
        /*0038*/ 	.word	0x00000000


	//----- nvinfo : EIATTR_MIN_STACK_SIZE
	.align		4
.L_9:
        /*003c*/ 	.byte	0x04, 0x12
        /*003e*/ 	.short	(.L_11 - .L_10)
	.align		4
.L_10:
        /*0040*/ 	.word	index@(_Z18matrix_mult_simplePfS_S_i)
        /*0044*/ 	.word	0x00000000
.L_11:


//--------------------- .nv.compat                --------------------------
	.section	.nv.compat,"",@"SHT_CUDA_COMPAT_INFO"
	.align	4
        /*0000*/ 	.byte	0x02, 0x09, 0x00, 0x00, 0x02, 0x02, 0x01, 0x00, 0x02, 0x05, 0x05, 0x00, 0x03, 0x07, 0x01, 0x01
        /*0010*/ 	.byte	0x02, 0x03, 0x00, 0x00, 0x02, 0x06, 0x01, 0x00, 0x04, 0x0b, 0x08, 0x00, 0x09, 0x00, 0x00, 0x00
        /*0020*/ 	.byte	0x00, 0x00, 0x00, 0x00


//--------------------- .nv.info._Z17matrix_mult_tiledPfS_S_i --------------------------
	.section	.nv.info._Z17matrix_mult_tiledPfS_S_i,"",@"SHT_CUDA_INFO"
	.sectionflags	@""
	.align	4


	//----- nvinfo : EIATTR_CUDA_API_VERSION
	.align		4
        /*0000*/ 	.byte	0x04, 0x37
        /*0002*/ 	.short	(.L_13 - .L_12)
.L_12:
        /*0004*/ 	.word	0x00000082


	//----- nvinfo : EIATTR_KPARAM_INFO
	.align		4
.L_13:
        /*0008*/ 	.byte	0x04, 0x17
        /*000a*/ 	.short	(.L_15 - .L_14)
.L_14:
        /*000c*/ 	.word	0x00000000
        /*0010*/ 	.short	0x0003
        /*0012*/ 	.short	0x0018
        /*0014*/ 	.byte	0x00, 0xf0, 0x11, 0x00


	//----- nvinfo : EIATTR_KPARAM_INFO
	.align		4
.L_15:
        /*0018*/ 	.byte	0x04, 0x17
        /*001a*/ 	.short	(.L_17 - .L_16)
.L_16:
        /*001c*/ 	.word	0x00000000
        /*0020*/ 	.short	0x0002
        /*0022*/ 	.short	0x0010
        /*0024*/ 	.byte	0x00, 0xf5, 0x21, 0x00


	//----- nvinfo : EIATTR_KPARAM_INFO
	.align		4
.L_17:
        /*0028*/ 	.byte	0x04, 0x17
        /*002a*/ 	.short	(.L_19 - .L_18)
.L_18:
        /*002c*/ 	.word	0x00000000
        /*0030*/ 	.short	0x0001
        /*0032*/ 	.short	0x0008
        /*0034*/ 	.byte	0x00, 0xf5, 0x21, 0x00


	//----- nvinfo : EIATTR_KPARAM_INFO
	.align		4
.L_19:
        /*0038*/ 	.byte	0x04, 0x17
        /*003a*/ 	.short	(.L_21 - .L_20)
.L_20:
        /*003c*/ 	.word	0x00000000
        /*0040*/ 	.short	0x0000
        /*0042*/ 	.short	0x0000
        /*0044*/ 	.byte	0x00, 0xf5, 0x21, 0x00


	//----- nvinfo : EIATTR_SPARSE_MMA_MASK
	.align		4
.L_21:
        /*0048*/ 	.byte	0x03, 0x50
        /*004a*/ 	.short	0x0000


	//----- nvinfo : EIATTR_MAXREG_COUNT
	.align		4
        /*004c*/ 	.byte	0x03, 0x1b
        /*004e*/ 	.short	0x00ff


	//----- nvinfo : EIATTR_NUM_BARRIERS
	.align		4
        /*0050*/ 	.byte	0x02, 0x4c
        /*0052*/ 	.byte	0x01
	.zero		1


	//----- nvinfo : EIATTR_MERCURY_ISA_VERSION
	.align		4
        /*0054*/ 	.byte	0x03, 0x5f
        /*0056*/ 	.short	0x0101


	//----- nvinfo : EIATTR_VRC_CTA_INIT_COUNT
	.align		4
        /*0058*/ 	.byte	0x02, 0x4a
	.zero		1
	.zero		1


	//----- nvinfo : EIATTR_EXIT_INSTR_OFFSETS
	.align		4
        /*005c*/ 	.byte	0x04, 0x1c
        /*005e*/ 	.short	(.L_23 - .L_22)


	//   ....[0]....
.L_22:
        /*0060*/ 	.word	0x00000800


	//   ....[1]....
        /*0064*/ 	.word	0x00000850


	//----- nvinfo : EIATTR_CBANK_PARAM_SIZE
	.align		4
.L_23:
        /*0068*/ 	.byte	0x03, 0x19
        /*006a*/ 	.short	0x001c


	//----- nvinfo : EIATTR_PARAM_CBANK
	.align		4
        /*006c*/ 	.byte	0x04, 0x0a
        /*006e*/ 	.short	(.L_25 - .L_24)
	.align		4
.L_24:
        /*0070*/ 	.word	index@(.nv.constant0._Z17matrix_mult_tiledPfS_S_i)
        /*0074*/ 	.short	0x0380
        /*0076*/ 	.short	0x001c


	//----- nvinfo : EIATTR_SW_WAR
	.align		4
.L_25:
        /*0078*/ 	.byte	0x04, 0x36
        /*007a*/ 	.short	(.L_27 - .L_26)
.L_26:
        /*007c*/ 	.word	0x00000008
.L_27:


//--------------------- .nv.info._Z18matrix_mult_simplePfS_S_i --------------------------
	.section	.nv.info._Z18matrix_mult_simplePfS_S_i,"",@"SHT_CUDA_INFO"
	.sectionflags	@""
	.align	4


	//----- nvinfo : EIATTR_CUDA_API_VERSION
	.align		4
        /*0000*/ 	.byte	0x04, 0x37
        /*0002*/ 	.short	(.L_29 - .L_28)
.L_28:
        /*0004*/ 	.word	0x00000082


	//----- nvinfo : EIATTR_KPARAM_INFO
	.align		4
.L_29:
        /*0008*/ 	.byte	0x04, 0x17
        /*000a*/ 	.short	(.L_31 - .L_30)
.L_30:
        /*000c*/ 	.word	0x00000000
        /*0010*/ 	.short	0x0003
        /*0012*/ 	.short	0x0018
        /*0014*/ 	.byte	0x00, 0xf0, 0x11, 0x00


	//----- nvinfo : EIATTR_KPARAM_INFO
	.align		4
.L_31:
        /*0018*/ 	.byte	0x04, 0x17
        /*001a*/ 	.short	(.L_33 - .L_32)
.L_32:
        /*001c*/ 	.word	0x00000000
        /*0020*/ 	.short	0x0002
        /*0022*/ 	.short	0x0010
        /*0024*/ 	.byte	0x00, 0xf5, 0x21, 0x00


	//----- nvinfo : EIATTR_KPARAM_INFO
	.align		4
.L_33:
        /*0028*/ 	.byte	0x04, 0x17
        /*002a*/ 	.short	(.L_35 - .L_34)
.L_34:
        /*002c*/ 	.word	0x00000000
        /*0030*/ 	.short	0x0001
        /*0032*/ 	.short	0x0008
        /*0034*/ 	.byte	0x00, 0xf5, 0x21, 0x00


	//----- nvinfo : EIATTR_KPARAM_INFO
	.align		4
.L_35:
        /*0038*/ 	.byte	0x04, 0x17
        /*003a*/ 	.short	(.L_37 - .L_36)
.L_36:
        /*003c*/ 	.word	0x00000000
        /*0040*/ 	.short	0x0000
        /*0042*/ 	.short	0x0000
        /*0044*/ 	.byte	0x00, 0xf5, 0x21, 0x00


	//----- nvinfo : EIATTR_SPARSE_MMA_MASK
	.align		4
.L_37:
        /*0048*/ 	.byte	0x03, 0x50
        /*004a*/ 	.short	0x0000


	//----- nvinfo : EIATTR_MAXREG_COUNT
	.align		4
        /*004c*/ 	.byte	0x03, 0x1b
        /*004e*/ 	.short	0x00ff


	//----- nvinfo : EIATTR_MERCURY_ISA_VERSION
	.align		4
        /*0050*/ 	.byte	0x03, 0x5f
        /*0052*/ 	.short	0x0101


	//----- nvinfo : EIATTR_VRC_CTA_INIT_COUNT
	.align		4
        /*0054*/ 	.byte	0x02, 0x4a
	.zero		1
	.zero		1


	//----- nvinfo : EIATTR_EXIT_INSTR_OFFSETS
	.align		4
        /*0058*/ 	.byte	0x04, 0x1c
        /*005a*/ 	.short	(.L_39 - .L_38)


	//   ....[0]....
.L_38:
        /*005c*/ 	.word	0x000000c0


	//   ....[1]....
        /*0060*/ 	.word	0x00000a90


	//----- nvinfo : EIATTR_CBANK_PARAM_SIZE
	.align		4
.L_39:
        /*0064*/ 	.byte	0x03, 0x19
        /*0066*/ 	.short	0x001c


	//----- nvinfo : EIATTR_PARAM_CBANK
	.align		4
        /*0068*/ 	.byte	0x04, 0x0a
        /*006a*/ 	.short	(.L_41 - .L_40)
	.align		4
.L_40:
        /*006c*/ 	.word	index@(.nv.constant0._Z18matrix_mult_simplePfS_S_i)
        /*0070*/ 	.short	0x0380
        /*0072*/ 	.short	0x001c


	//----- nvinfo : EIATTR_SW_WAR
	.align		4
.L_41:
        /*0074*/ 	.byte	0x04, 0x36
        /*0076*/ 	.short	(.L_43 - .L_42)
.L_42:
        /*0078*/ 	.word	0x00000008
.L_43:


//--------------------- .nv.callgraph             --------------------------
	.section	.nv.callgraph,"",@"SHT_CUDA_CALLGRAPH"
	.align	4
	.sectionentsize	8
	.align		4
        /*0000*/ 	.word	0x00000000
	.align		4
        /*0004*/ 	.word	0xffffffff
	.align		4
        /*0008*/ 	.word	0x00000000
	.align		4
        /*000c*/ 	.word	0xfffffffe
	.align		4
        /*0010*/ 	.word	0x00000000
	.align		4
        /*0014*/ 	.word	0xfffffffd
	.align		4
        /*0018*/ 	.word	0x00000000
	.align		4
        /*001c*/ 	.word	0xfffffffc


//--------------------- .text._Z17matrix_mult_tiledPfS_S_i --------------------------
	.section	.text._Z17matrix_mult_tiledPfS_S_i,"ax",@progbits
	.align	128
        .global         _Z17matrix_mult_tiledPfS_S_i
        .type           _Z17matrix_mult_tiledPfS_S_i,@function
        .size           _Z17matrix_mult_tiledPfS_S_i,(.L_x_8 - _Z17matrix_mult_tiledPfS_S_i)
        .other          _Z17matrix_mult_tiledPfS_S_i,@"STO_CUDA_ENTRY STV_DEFAULT"
_Z17matrix_mult_tiledPfS_S_i:
.text._Z17matrix_mult_tiledPfS_S_i:
[----:B------:R-:W-:Y:S01]  /*0000*/  LDC R1, c[0x0][0x37c] ;  /* 0x0000df00ff017b82 */ /* 0x000fe20000000800 */
[----:B------:R-:W0:Y:S01]  /*0010*/  LDCU UR4, c[0x0][0x398] ;  /* 0x00007300ff0477ac */ /* 0x000e220008000800 */
[----:B------:R-:W1:Y:S01]  /*0020*/  S2R R19, SR_TID.Y ;  /* 0x0000000000137919 */ /* 0x000e620000002200 */
[----:B------:R-:W-:Y:S01]  /*0030*/  HFMA2 R25, -RZ, RZ, 0, 0 ;  /* 0x00000000ff197431 */ /* 0x000fe200000001ff */
[----:B------:R-:W2:Y:S01]  /*0040*/  LDCU.64 UR8, c[0x0][0x358] ;  /* 0x00006b00ff0877ac */ /* 0x000ea20008000a00 */
[----:B------:R-:W1:Y:S01]  /*0050*/  S2R R18, SR_CTAID.Y ;  /* 0x0000000000127919 */ /* 0x000e620000002600 */
[----:B------:R-:W3:Y:S01]  /*0060*/  S2R R21, SR_TID.X ;  /* 0x0000000000157919 */ /* 0x000ee20000002100 */
[----:B------:R-:W3:Y:S01]  /*0070*/  S2R R4, SR_CTAID.X ;  /* 0x0000000000047919 */ /* 0x000ee20000002500 */
[----:B0-----:R-:W-:-:S04]  /*0080*/  MOV R6, UR4 ;  /* 0x0000000400067c02 */ /* 0x001fc80008000f00 */
[----:B------:R-:W-:Y:S02]  /*0090*/  ISETP.GE.AND P0, PT, R6, 0x1, PT ;  /* 0x000000010600780c */ /* 0x000fe40003f06270 */
[----:B-1----:R-:W-:Y:S02]  /*00a0*/  LEA R18, R18, R19, 0x5 ;  /* 0x0000001312127211 */ /* 0x002fe400078e28ff */
[----:B---3--:R-:W-:-:S09]  /*00b0*/  LEA R23, R4, R21, 0x5 ;  /* 0x0000001504177211 */ /* 0x008fd200078e28ff */
[----:B--2---:R-:W-:Y:S05]  /*00c0*/  @!P0 BRA `(.L_x_0) ;  /* 0x0000000400c48947 */ /* 0x004fea0003800000 */
[----:B------:R-:W0:Y:S01]  /*00d0*/  S2UR UR6, SR_CgaCtaId ;  /* 0x00000000000679c3 */ /* 0x000e220000008800 */
[----:B------:R-:W-:Y:S01]  /*00e0*/  UMOV UR4, 0x400 ;  /* 0x0000040000047882 */ /* 0x000fe20000000000 */
[----:B------:R-:W-:Y:S01]  /*00f0*/  IADD3 R2, PT, PT, R6, 0x1f, RZ ;  /* 0x0000001f06027810 */ /* 0x000fe20007ffe0ff */
[----:B------:R-:W-:Y:S01]  /*0100*/  UIADD3 UR5, UPT, UPT, UR4, 0x1000, URZ ;  /* 0x0000100004057890 */ /* 0x000fe2000fffe0ff */
[-CC-:B------:R-:W-:Y:S01]  /*0110*/  IMAD R17, R19, R6.reuse, R21.reuse ;  /* 0x0000000613117224 */ /* 0x180fe200078e0215 */
[----:B------:R-:W-:Y:S01]  /*0120*/  MOV R25, RZ ;  /* 0x000000ff00197202 */ /* 0x000fe20000000f00 */
[----:B------:R-:W-:Y:S01]  /*0130*/  IMAD R7, R18, R6, R21 ;  /* 0x0000000612077224 */ /* 0x000fe200078e0215 */
[----:B------:R-:W-:Y:S01]  /*0140*/  SHF.R.U32.HI R2, RZ, 0x5, R2 ;  /* 0x00000005ff027819 */ /* 0x000fe20000011602 */
[----:B------:R-:W1:Y:S01]  /*0150*/  LDC R0, c[0x0][0x398] ;  /* 0x0000e600ff007b82 */ /* 0x000e620000000800 */
[----:B------:R-:W-:Y:S02]  /*0160*/  LEA R17, R4, R17, 0x5 ;  /* 0x0000001104117211 */ /* 0x000fe400078e28ff */
[----:B------:R-:W-:Y:S01]  /*0170*/  IADD3 R16, PT, PT, -R2, RZ, RZ ;  /* 0x000000ff02107210 */ /* 0x000fe20007ffe1ff */
[----:B0-----:R-:W-:-:S02]  /*0180*/  ULEA UR4, UR6, UR4, 0x18 ;  /* 0x0000000406047291 */ /* 0x001fc4000f8ec0ff */
[----:B------:R-:W-:-:S04]  /*0190*/  ULEA UR5, UR6, UR5, 0x18 ;  /* 0x0000000506057291 */ /* 0x000fc8000f8ec0ff */
[----:B------:R-:W-:Y:S02]  /*01a0*/  LEA R5, R19, UR4, 0x7 ;  /* 0x0000000413057c11 */ /* 0x000fe4000f8e38ff */
[C---:B------:R-:W-:Y:S02]  /*01b0*/  LEA R3, R21.reuse, UR5, 0x2 ;  /* 0x0000000515037c11 */ /* 0x040fe4000f8e10ff */
[----:B------:R-:W-:Y:S02]  /*01c0*/  LEA R4, R21, R5, 0x2 ;  /* 0x0000000515047211 */ /* 0x000fe400078e10ff */
[----:B------:R-:W-:-:S07]  /*01d0*/  LEA R2, R19, R3, 0x7 ;  /* 0x0000000313027211 */ /* 0x000fce00078e38ff */
.L_x_1:
[----:B-1----:R-:W-:Y:S01]  /*01e0*/  MOV R6, R0 ;  /* 0x0000000000067202 */ /* 0x002fe20000000f00 */
[----:B------:R-:W-:Y:S01]  /*01f0*/  HFMA2 R29, -RZ, RZ, 0, 0 ;  /* 0x00000000ff1d7431 */ /* 0x000fe200000001ff */
[----:B------:R-:W-:Y:S02]  /*0200*/  MOV R20, RZ ;  /* 0x000000ff00147202 */ /* 0x000fe40000000f00 */
[-C--:B------:R-:W-:Y:S02]  /*0210*/  ISETP.GE.AND P1, PT, R21, R6.reuse, PT ;  /* 0x000000061500720c */ /* 0x080fe40003f26270 */
[-C--:B------:R-:W-:Y:S02]  /*0220*/  ISETP.GE.U32.AND P0, PT, R23, R6.reuse, PT ;  /* 0x000000061700720c */ /* 0x080fe40003f06070 */
[-C--:B------:R-:W-:Y:S02]  /*0230*/  ISETP.GE.U32.OR P1, PT, R18, R6.reuse, P1 ;  /* 0x000000061200720c */ /* 0x080fe40000f26470 */
[----:B------:R-:W-:-:S11]  /*0240*/  ISETP.GE.OR P0, PT, R19, R6, P0 ;  /* 0x000000061300720c */ /* 0x000fd60000706670 */
[----:B------:R-:W0:Y:S08]  /*0250*/  @!P1 LDC.64 R10, c[0x0][0x380] ;  /* 0x0000e000ff0a9b82 */ /* 0x000e300000000a00 */
[----:B------:R-:W1:Y:S01]  /*0260*/  @!P0 LDC.64 R8, c[0x0][0x388] ;  /* 0x0000e200ff088b82 */ /* 0x000e620000000a00 */
[----:B0-----:R-:W-:-:S05]  /*0270*/  @!P1 IMAD.WIDE.U32 R10, R7, 0x4, R10 ;  /* 0x00000004070a9825 */ /* 0x001fca00078e000a */
[----:B------:R-:W2:Y:S01]  /*0280*/  @!P1 LDG.E R29, desc[UR8][R10.64] ;  /* 0x000000080a1d9981 */ /* 0x000ea2000c1e1900 */
[----:B-1----:R-:W-:-:S05]  /*0290*/  @!P0 IMAD.WIDE.U32 R8, R17, 0x4, R8 ;  /* 0x0000000411088825 */ /* 0x002fca00078e0008 */
[----:B------:R-:W3:Y:S04]  /*02a0*/  @!P0 LDG.E R20, desc[UR8][R8.64] ;  /* 0x0000000808148981 */ /* 0x000ee8000c1e1900 */
[----:B--2---:R-:W-:Y:S04]  /*02b0*/  STS [R4], R29 ;  /* 0x0000001d04007388 */ /* 0x004fe80000000800 */
[----:B---3--:R-:W-:Y:S01]  /*02c0*/  STS [R2], R20 ;  /* 0x0000001402007388 */ /* 0x008fe20000000800 */
[----:B------:R-:W-:Y:S06]  /*02d0*/  BAR.SYNC.DEFER_BLOCKING 0x0 ;  /* 0x0000000000007b1d */ /* 0x000fec0000010000 */
[----:B------:R-:W-:Y:S04]  /*02e0*/  LDS R24, [R3] ;  /* 0x0000000003187984 */ /* 0x000fe80000000800 */
[----:B------:R-:W0:Y:S04]  /*02f0*/  LDS.128 R12, [R5] ;  /* 0x00000000050c7984 */ /* 0x000e280000000c00 */
[----:B------:R-:W1:Y:S04]  /*0300*/  LDS R26, [R3+0x80] ;  /* 0x00008000031a7984 */ /* 0x000e680000000800 */
[----:B------:R-:W2:Y:S04]  /*0310*/  LDS R27, [R3+0x100] ;  /* 0x00010000031b7984 */ /* 0x000ea80000000800 */
[----:B------:R-:W3:Y:S04]  /*0320*/  LDS R22, [R3+0x180] ;  /* 0x0001800003167984 */ /* 0x000ee80000000800 */
[----:B------:R-:W-:Y:S04]  /*0330*/  LDS.128 R8, [R5+0x10] ;  /* 0x0000100005087984 */ /* 0x000fe80000000c00 */
[----:B------:R-:W-:Y:S01]  /*0340*/  LDS R20, [R3+0x280] ;  /* 0x0002800003147984 */ /* 0x000fe20000000800 */
[----:B0-----:R-:W-:-:S03]  /*0350*/  FFMA R12, R12, R24, R25 ;  /* 0x000000180c0c7223 */ /* 0x001fc60000000019 */
[----:B------:R-:W0:Y:S01]  /*0360*/  LDS R25, [R3+0x200] ;  /* 0x0002000003197984 */ /* 0x000e220000000800 */
[----:B-1----:R-:W-:-:S03]  /*0370*/  FFMA R12, R26, R13, R12 ;  /* 0x0000000d1a0c7223 */ /* 0x002fc6000000000c */
[----:B------:R-:W-:Y:S01]  /*0380*/  LDS R24, [R3+0xb80] ;  /* 0x000b800003187984 */ /* 0x000fe20000000800 */
[----:B--2---:R-:W-:-:S03]  /*0390*/  FFMA R13, R27, R14, R12 ;  /* 0x0000000e1b0d7223 */ /* 0x004fc6000000000c */
[----:B------:R-:W1:Y:S01]  /*03a0*/  LDS R27, [R3+0x300] ;  /* 0x00030000031b7984 */ /* 0x000e620000000800 */
[----:B---3--:R-:W-:-:S03]  /*03b0*/  FFMA R13, R22, R15, R13 ;  /* 0x0000000f160d7223 */ /* 0x008fc6000000000d */
[----:B------:R-:W2:Y:S01]  /*03c0*/  LDS R22, [R3+0x380] ;  /* 0x0003800003167984 */ /* 0x000ea20000000800 */
[----:B0-----:R-:W-:-:S03]  /*03d0*/  FFMA R29, R8, R25, R13 ;  /* 0x00000019081d7223 */ /* 0x001fc6000000000d */
[----:B------:R-:W-:Y:S04]  /*03e0*/  LDS R25, [R3+0x400] ;  /* 0x0004000003197984 */ /* 0x000fe80000000800 */
[----:B------:R-:W0:Y:S01]  /*03f0*/  LDS.128 R12, [R5+0x20] ;  /* 0x00002000050c7984 */ /* 0x000e220000000c00 */
[----:B------:R-:W-:-:S03]  /*0400*/  FFMA R8, R20, R9, R29 ;  /* 0x0000000914087223 */ /* 0x000fc6000000001d */
[----:B------:R-:W3:Y:S01]  /*0410*/  LDS R20, [R3+0x480] ;  /* 0x0004800003147984 */ /* 0x000ee20000000800 */
[----:B-1----:R-:W-:-:S03]  /*0420*/  FFMA R9, R27, R10, R8 ;  /* 0x0000000a1b097223 */ /* 0x002fc60000000008 */
[----:B------:R-:W1:Y:S01]  /*0430*/  LDS R27, [R3+0x500] ;  /* 0x00050000031b7984 */ /* 0x000e620000000800 */
[----:B--2---:R-:W-:-:S03]  /*0440*/  FFMA R9, R22, R11, R9 ;  /* 0x0000000b16097223 */ /* 0x004fc60000000009 */
[----:B------:R-:W2:Y:S01]  /*0450*/  LDS R22, [R3+0x580] ;  /* 0x0005800003167984 */ /* 0x000ea20000000800 */
[----:B0-----:R-:W-:-:S03]  /*0460*/  FFMA R29, R12, R25, R9 ;  /* 0x000000190c1d7223 */ /* 0x001fc60000000009 */
[----:B------:R-:W-:Y:S04]  /*0470*/  LDS R25, [R3+0x600] ;  /* 0x0006000003197984 */ /* 0x000fe80000000800 */
[----:B------:R-:W0:Y:S01]  /*0480*/  LDS.128 R8, [R5+0x30] ;  /* 0x0000300005087984 */ /* 0x000e220000000c00 */
[----:B---3--:R-:W-:-:S03]  /*0490*/  FFMA R12, R20, R13, R29 ;  /* 0x0000000d140c7223 */ /* 0x008fc6000000001d */
        /* <DEDUP_REMOVED lines=22> */
[----:B------:R-:W-:Y:S04]  /*0600*/  LDS R29, [R3+0xc00] ;  /* 0x000c0000031d7984 */ /* 0x000fe80000000800 */
[----:B------:R-:W-:Y:S01]  /*0610*/  LDS R22, [R3+0xc80] ;  /* 0x000c800003167984 */ /* 0x000fe20000000800 */
[----:B0-----:R-:W-:-:S03]  /*0620*/  FFMA R25, R8, R25, R13 ;  /* 0x0000001908197223 */ /* 0x001fc6000000000d */
[----:B------:R-:W0:Y:S01]  /*0630*/  LDS.128 R12, [R5+0x60] ;  /* 0x00006000050c7984 */ /* 0x000e220000000c00 */
[----:B---3--:R-:W-:-:S03]  /*0640*/  FFMA R20, R20, R9, R25 ;  /* 0x0000000914147223 */ /* 0x008fc60000000019 */
[----:B------:R-:W2:Y:S01]  /*0650*/  LDS R25, [R3+0xd00] ;  /* 0x000d000003197984 */ /* 0x000ea20000000800 */
[----:B-1----:R-:W-:-:S03]  /*0660*/  FFMA R27, R27, R10, R20 ;  /* 0x0000000a1b1b7223 */ /* 0x002fc60000000014 */
[----:B------:R-:W1:Y:S01]  /*0670*/  LDS R20, [R3+0xd80] ;  /* 0x000d800003147984 */ /* 0x000e620000000800 */
[----:B------:R-:W-:-:S03]  /*0680*/  FFMA R11, R24, R11, R27 ;  /* 0x0000000b180b7223 */ /* 0x000fc6000000001b */
[----:B------:R-:W-:Y:S01]  /*0690*/  LDS R27, [R3+0xe00] ;  /* 0x000e0000031b7984 */ /* 0x000fe20000000800 */
[----:B0-----:R-:W-:-:S03]  /*06a0*/  FFMA R29, R12, R29, R11 ;  /* 0x0000001d0c1d7223 */ /* 0x001fc6000000000b */
[----:B------:R-:W0:Y:S01]  /*06b0*/  LDS.128 R8, [R5+0x70] ;  /* 0x0000700005087984 */ /* 0x000e220000000c00 */
[----:B------:R-:W-:-:S03]  /*06c0*/  FFMA R22, R22, R13, R29 ;  /* 0x0000000d16167223 */ /* 0x000fc6000000001d */
[----:B------:R-:W3:Y:S04]  /*06d0*/  LDS R29, [R3+0xe80] ;  /* 0x000e8000031d7984 */ /* 0x000ee80000000800 */
[----:B------:R-:W4:Y:S04]  /*06e0*/  LDS R13, [R3+0xf00] ;  /* 0x000f0000030d7984 */ /* 0x000f280000000800 */
[----:B------:R-:W5:Y:S01]  /*06f0*/  LDS R12, [R3+0xf80] ;  /* 0x000f8000030c7984 */ /* 0x000f620000000800 */
[----:B--2---:R-:W-:Y:S01]  /*0700*/  FFMA R25, R25, R14, R22 ;  /* 0x0000000e19197223 */ /* 0x004fe20000000016 */
[----:B------:R-:W-:-:S03]  /*0710*/  IADD3 R16, PT, PT, R16, 0x1, RZ ;  /* 0x0000000110107810 */ /* 0x000fc60007ffe0ff */
[----:B-1----:R-:W-:Y:S01]  /*0720*/  FFMA R15, R20, R15, R25 ;  /* 0x0000000f140f7223 */ /* 0x002fe20000000019 */
[----:B------:R-:W-:Y:S01]  /*0730*/  BAR.SYNC.DEFER_BLOCKING 0x0 ;  /* 0x0000000000007b1d */ /* 0x000fe20000010000 */
[----:B------:R-:W-:Y:S02]  /*0740*/  ISETP.NE.AND P0, PT, R16, RZ, PT ;  /* 0x000000ff1000720c */ /* 0x000fe40003f05270 */
[----:B------:R-:W-:Y:S02]  /*0750*/  IADD3 R21, PT, PT, R21, 0x20, RZ ;  /* 0x0000002015157810 */ /* 0x000fe40007ffe0ff */
[----:B------:R-:W-:Y:S02]  /*0760*/  IADD3 R19, PT, PT, R19, 0x20, RZ ;  /* 0x0000002013137810 */ /* 0x000fe40007ffe0ff */
[----:B------:R-:W-:Y:S02]  /*0770*/  IADD3 R7, PT, PT, R7, 0x20, RZ ;  /* 0x0000002007077810 */ /* 0x000fe40007ffe0ff */
[----:B------:R-:W-:Y:S01]  /*0780*/  LEA R17, R6, R17, 0x5 ;  /* 0x0000001106117211 */ /* 0x000fe200078e28ff */
[----:B0-----:R-:W-:-:S04]  /*0790*/  FFMA R8, R8, R27, R15 ;  /* 0x0000001b08087223 */ /* 0x001fc8000000000f */
[----:B---3--:R-:W-:-:S04]  /*07a0*/  FFMA R8, R29, R9, R8 ;  /* 0x000000091d087223 */ /* 0x008fc80000000008 */
[----:B----4-:R-:W-:-:S04]  /*07b0*/  FFMA R13, R13, R10, R8 ;  /* 0x0000000a0d0d7223 */ /* 0x010fc80000000008 */
[----:B-----5:R-:W-:Y:S01]  /*07c0*/  FFMA R25, R12, R11, R13 ;  /* 0x0000000b0c197223 */ /* 0x020fe2000000000d */
[----:B------:R-:W-:Y:S06]  /*07d0*/  @P0 BRA `(.L_x_1) ;  /* 0xfffffff800800947 */ /* 0x000fec000383ffff */
.L_x_0:
[----:B------:R-:W-:-:S04]  /*07e0*/  VIMNMX R3, PT, PT, R18, R23, !PT ;  /* 0x0000001712037248 */ /* 0x000fc80007fe0100 */
[----:B------:R-:W-:-:S13]  /*07f0*/  ISETP.GE.AND P0, PT, R3, R6, PT ;  /* 0x000000060300720c */ /* 0x000fda0003f06270 */
[----:B------:R-:W-:Y:S05]  /*0800*/  @P0 EXIT ;  /* 0x000000000000094d */ /* 0x000fea0003800000 */
[----:B------:R-:W0:Y:S01]  /*0810*/  LDC.64 R2, c[0x0][0x390] ;  /* 0x0000e400ff027b82 */ /* 0x000e220000000a00 */
[----:B------:R-:W-:-:S04]  /*0820*/  IMAD R23, R18, R6, R23 ;  /* 0x0000000612177224 */ /* 0x000fc800078e0217 */
[----:B0-----:R-:W-:-:S05]  /*0830*/  IMAD.WIDE.U32 R2, R23, 0x4, R2 ;  /* 0x0000000417027825 */ /* 0x001fca00078e0002 */
[----:B------:R-:W-:Y:S01]  /*0840*/  STG.E desc[UR8][R2.64], R25 ;  /* 0x0000001902007986 */ /* 0x000fe2000c101908 */
[----:B------:R-:W-:Y:S05]  /*0850*/  EXIT ;  /* 0x000000000000794d */ /* 0x000fea0003800000 */
.L_x_2:
[----:B------:R-:W-:-:S00]  /*0860*/  BRA `(.L_x_2) ;  /* 0xfffffffc00fc7947 */ /* 0x000fc0000383ffff */
[----:B------:R-:W-:-:S00]  /*0870*/  NOP ;  /* 0x0000000000007918 */ /* 0x000fc00000000000 */
        /* <DEDUP_REMOVED lines=8> */
.L_x_8:


//--------------------- .text._Z18matrix_mult_simplePfS_S_i --------------------------
	.section	.text._Z18matrix_mult_simplePfS_S_i,"ax",@progbits
	.align	128
        .global         _Z18matrix_mult_simplePfS_S_i
        .type           _Z18matrix_mult_simplePfS_S_i,@function
        .size           _Z18matrix_mult_simplePfS_S_i,(.L_x_9 - _Z18matrix_mult_simplePfS_S_i)
        .other          _Z18matrix_mult_simplePfS_S_i,@"STO_CUDA_ENTRY STV_DEFAULT"
_Z18matrix_mult_simplePfS_S_i:
.text._Z18matrix_mult_simplePfS_S_i:
[----:B------:R-:W-:Y:S01]  /*0000*/  LDC R1, c[0x0][0x37c] ;  /* 0x0000df00ff017b82 */ /* 0x000fe20000000800 */
[----:B------:R-:W0:Y:S07]  /*0010*/  S2R R0, SR_TID.Y ;  /* 0x0000000000007919 */ /* 0x000e2e0000002200 */
[----:B------:R-:W0:Y:S01]  /*0020*/  S2UR UR4, SR_CTAID.Y ;  /* 0x00000000000479c3 */ /* 0x000e220000002600 */
[----:B------:R-:W1:Y:S01]  /*0030*/  LDCU UR20, c[0x0][0x398] ;  /* 0x00007300ff1477ac */ /* 0x000e620008000800 */
[----:B------:R-:W2:Y:S06]  /*0040*/  S2R R3, SR_TID.X ;  /* 0x0000000000037919 */ /* 0x000eac0000002100 */
[----:B------:R-:W0:Y:S08]  /*0050*/  LDC R13, c[0x0][0x364] ;  /* 0x0000d900ff0d7b82 */ /* 0x000e300000000800 */
[----:B------:R-:W2:Y:S08]  /*0060*/  S2UR UR5, SR_CTAID.X ;  /* 0x00000000000579c3 */ /* 0x000eb00000002500 */
[----:B------:R-:W2:Y:S01]  /*0070*/  LDC R2, c[0x0][0x360] ;  /* 0x0000d800ff027b82 */ /* 0x000ea20000000800 */
[----:B0-----:R-:W-:-:S02]  /*0080*/  IMAD R13, R13, UR4, R0 ;  /* 0x000000040d0d7c24 */ /* 0x001fc4000f8e0200 */
[----:B--2---:R-:W-:-:S05]  /*0090*/  IMAD R0, R2, UR5, R3 ;  /* 0x0000000502007c24 */ /* 0x004fca000f8e0203 */
[----:B------:R-:W-:-:S04]  /*00a0*/  VIMNMX R2, PT, PT, R13, R0, !PT ;  /* 0x000000000d027248 */ /* 0x000fc80007fe0100 */
[----:B-1----:R-:W-:-:S13]  /*00b0*/  ISETP.GE.AND P0, PT, R2, UR20, PT ;  /* 0x0000001402007c0c */ /* 0x002fda000bf06270 */
[----:B------:R-:W-:Y:S05]  /*00c0*/  @P0 EXIT ;  /* 0x000000000000094d */ /* 0x000fea0003800000 */
[----:B------:R-:W-:Y:S01]  /*00d0*/  UISETP.GE.U32.AND UP0, UPT, UR20, 0x8, UPT ;  /* 0x000000081400788c */ /* 0x000fe2000bf06070 */
[----:B------:R-:W-:Y:S02]  /*00e0*/  HFMA2 R12, -RZ, RZ, 0, 0 ;  /* 0x00000000ff0c7431 */ /* 0x000fe400000001ff */
[----:B------:R-:W-:Y:S01]  /*00f0*/  IMAD R13, R13, UR20, RZ ;  /* 0x000000140d0d7c24 */ /* 0x000fe2000f8e02ff */
[----:B------:R-:W-:Y:S01]  /*0100*/  UMOV UR4, URZ ;  /* 0x000000ff00047c82 */ /* 0x000fe20008000000 */
[----:B------:R-:W0:Y:S04]  /*0110*/  LDCU.64 UR18, c[0x0][0x358] ;  /* 0x00006b00ff1277ac */ /* 0x000e280008000a00 */
[----:B------:R-:W-:Y:S05]  /*0120*/  BRA.U !UP0, `(.L_x_3) ;  /* 0x0000000508047547 */ /* 0x000fea000b800000 */
[----:B------:R-:W1:Y:S01]  /*0130*/  LDCU.128 UR24, c[0x0][0x380] ;  /* 0x00007000ff1877ac */ /* 0x000e620008000c00 */
[----:B------:R-:W-:Y:S02]  /*0140*/  MOV R12, RZ ;  /* 0x000000ff000c7202 */ /* 0x000fe40000000f00 */
[----:B------:R-:W-:Y:S01]  /*0150*/  MOV R14, R0 ;  /* 0x00000000000e7202 */ /* 0x000fe20000000f00 */
[----:B------:R-:W-:-:S04]  /*0160*/  ULOP3.LUT UR4, UR20, 0x7ffffff8, URZ, 0xc0, !UPT ;  /* 0x7ffffff814047892 */ /* 0x000fc8000f8ec0ff */
[----:B------:R-:W-:Y:S01]  /*0170*/  UIADD3 UR5, UPT, UPT, -UR4, URZ, URZ ;  /* 0x000000ff04057290 */ /* 0x000fe2000fffe1ff */
[----:B-1----:R-:W-:Y:S01]  /*0180*/  MOV R2, UR24 ;  /* 0x0000001800027c02 */ /* 0x002fe20008000f00 */
[----:B------:R-:W-:Y:S01]  /*0190*/  UIMAD.WIDE UR6, UR20, 0x8, UR26 ;  /* 0x00000008140678a5 */ /* 0x000fe2000f8e021a */
[----:B------:R-:W-:Y:S01]  /*01a0*/  MOV R3, UR25 ;  /* 0x0000001900037c02 */ /* 0x000fe20008000f00 */
[----:B------:R-:W-:Y:S02]  /*01b0*/  UIMAD.WIDE UR8, UR20, 0xc, UR26 ;  /* 0x0000000c140878a5 */ /* 0x000fe4000f8e021a */
[----:B------:R-:W-:Y:S01]  /*01c0*/  UIMAD.WIDE UR10, UR20, 0x10, UR26 ;  /* 0x00000010140a78a5 */ /* 0x000fe2000f8e021a */
[----:B------:R-:W-:Y:S01]  /*01d0*/  IMAD.WIDE.U32 R2, R13, 0x4, R2 ;  /* 0x000000040d027825 */ /* 0x000fe200078e0002 */
[----:B------:R-:W-:Y:S02]  /*01e0*/  UIMAD.WIDE UR12, UR20, 0x14, UR26 ;  /* 0x00000014140c78a5 */ /* 0x000fe4000f8e021a */
[----:B------:R-:W-:Y:S01]  /*01f0*/  UIMAD.WIDE UR14, UR20, 0x18, UR26 ;  /* 0x00000018140e78a5 */ /* 0x000fe2000f8e021a */
[----:B------:R-:W-:Y:S01]  /*0200*/  IADD3 R2, P0, PT, R2, 0x10, RZ ;  /* 0x0000001002027810 */ /* 0x000fe20007f1e0ff */
[----:B------:R-:W-:-:S03]  /*0210*/  UIMAD.WIDE UR16, UR20, 0x1c, UR26 ;  /* 0x0000001c141078a5 */ /* 0x000fc6000f8e021a */
[----:B------:R-:W-:-:S09]  /*0220*/  IADD3.X R3, PT, PT, RZ, R3, RZ, P0, !PT ;  /* 0x00000003ff037210 */ /* 0x000fd200007fe4ff */
.L_x_4:
[----:B------:R-:W-:Y:S01]  /*0230*/  UIMAD.WIDE UR22, UR20, 0x4, UR26 ;  /* 0x00000004141678a5 */ /* 0x000fe2000f8e021a */
[----:B------:R-:W-:Y:S02]  /*0240*/  IMAD.MOV.U32 R23, RZ, RZ, 0x4 ;  /* 0x00000004ff177424 */ /* 0x000fe400078e00ff */
[----:B------:R-:W-:Y:S01]  /*0250*/  HFMA2 R11, -RZ, RZ, 0, 2.384185791015625e-07 ;  /* 0x00000004ff0b7431 */ /* 0x000fe200000001ff */
[----:B------:R-:W-:Y:S01]  /*0260*/  MOV R25, 0x4 ;  /* 0x0000000400197802 */ /* 0x000fe20000000f00 */
[----:B0-----:R-:W2:Y:S01]  /*0270*/  LDG.E R21, desc[UR18][R2.64+-0x10] ;  /* 0xfffff01202157981 */ /* 0x001ea2000c1e1900 */
[C---:B------:R-:W-:Y:S01]  /*0280*/  IMAD.WIDE R22, R14.reuse, R23, UR26 ;  /* 0x0000001a0e167e25 */ /* 0x040fe2000f8e0217 */
[----:B------:R-:W-:Y:S02]  /*0290*/  MOV R8, UR22 ;  /* 0x0000001600087c02 */ /* 0x000fe40008000f00 */
[----:B------:R-:W-:Y:S01]  /*02a0*/  MOV R9, UR23 ;  /* 0x0000001700097c02 */ /* 0x000fe20008000f00 */
[----:B------:R-:W3:Y:S02]  /*02b0*/  LDG.E R19, desc[UR18][R2.64+-0xc] ;  /* 0xfffff41202137981 */ /* 0x000ee4000c1e1900 */
[----:B------:R-:W-:-:S02]  /*02c0*/  IMAD.WIDE R8, R14, 0x4, R8 ;  /* 0x000000040e087825 */ /* 0x000fc400078e0208 */
[----:B------:R-:W2:Y:S01]  /*02d0*/  LDG.E R22, desc[UR18][R22.64] ;  /* 0x0000001216167981 */ /* 0x000ea2000c1e1900 */
[----:B------:R-:W-:Y:S01]  /*02e0*/  MOV R5, 0x4 ;  /* 0x0000000400057802 */ /* 0x000fe20000000f00 */
[C---:B------:R-:W-:Y:S02]  /*02f0*/  IMAD.WIDE R24, R14.reuse, R25, UR6 ;  /* 0x000000060e187e25 */ /* 0x040fe4000f8e0219 */
[----:B------:R0:W3:Y:S02]  /*0300*/  LDG.E R20, desc[UR18][R8.64] ;  /* 0x0000001208147981 */ /* 0x0000e4000c1e1900 */
[----:B------:R-:W-:Y:S02]  /*0310*/  IMAD.WIDE R10, R14, R11, UR8 ;  /* 0x000000080e0a7e25 */ /* 0x000fe4000f8e020b */
[----:B------:R-:W4:Y:S04]  /*0320*/  LDG.E R18, desc[UR18][R24.64] ;  /* 0x0000001218127981 */ /* 0x000f28000c1e1900 */
[----:B------:R-:W4:Y:S01]  /*0330*/  LDG.E R17, desc[UR18][R2.64+-0x8] ;  /* 0xfffff81202117981 */ /* 0x000f22000c1e1900 */
[----:B0-----:R-:W-:-:S02]  /*0340*/  HFMA2 R9, -RZ, RZ, 0, 2.384185791015625e-07 ;  /* 0x00000004ff097431 */ /* 0x001fc400000001ff */
[----:B------:R-:W-:Y:S01]  /*0350*/  IMAD.MOV.U32 R7, RZ, RZ, 0x4 ;  /* 0x00000004ff077424 */ /* 0x000fe200078e00ff */
[----:B------:R0:W5:Y:S01]  /*0360*/  LDG.E R16, desc[UR18][R10.64] ;  /* 0x000000120a107981 */ /* 0x000162000c1e1900 */
[----:B------:R-:W-:-:S03]  /*0370*/  IMAD.WIDE R4, R14, R5, UR10 ;  /* 0x0000000a0e047e25 */ /* 0x000fc6000f8e0205 */
[----:B------:R-:W5:Y:S01]  /*0380*/  LDG.E R15, desc[UR18][R2.64+-0x4] ;  /* 0xfffffc12020f7981 */ /* 0x000f62000c1e1900 */
[C---:B------:R-:W-:Y:S01]  /*0390*/  IMAD.WIDE R6, R14.reuse, R7, UR12 ;  /* 0x0000000c0e067e25 */ /* 0x040fe2000f8e0207 */
[----:B------:R-:W-:Y:S02]  /*03a0*/  MOV R27, 0x4 ;  /* 0x00000004001b7802 */ /* 0x000fe40000000f00 */
[----:B------:R1:W5:Y:S01]  /*03b0*/  LDG.E R4, desc[UR18][R4.64] ;  /* 0x0000001204047981 */ /* 0x000362000c1e1900 */
[----:B------:R-:W-:-:S03]  /*03c0*/  IMAD.WIDE R8, R14, R9, UR14 ;  /* 0x0000000e0e087e25 */ /* 0x000fc6000f8e0209 */
[----:B------:R-:W5:Y:S01]  /*03d0*/  LDG.E R23, desc[UR18][R2.64] ;  /* 0x0000001202177981 */ /* 0x000f62000c1e1900 */
[----:B0-----:R-:W-:-:S03]  /*03e0*/  IMAD.WIDE R10, R14, R27, UR16 ;  /* 0x000000100e0a7e25 */ /* 0x001fc6000f8e021b */
[----:B------:R-:W5:Y:S04]  /*03f0*/  LDG.E R7, desc[UR18][R6.64] ;  /* 0x0000001206077981 */ /* 0x000f68000c1e1900 */
[----:B------:R-:W5:Y:S04]  /*0400*/  LDG.E R24, desc[UR18][R2.64+0x4] ;  /* 0x0000041202187981 */ /* 0x000f68000c1e1900 */
[----:B------:R-:W5:Y:S04]  /*0410*/  LDG.E R8, desc[UR18][R8.64] ;  /* 0x0000001208087981 */ /* 0x000f68000c1e1900 */
[----:B------:R-:W5:Y:S04]  /*0420*/  LDG.E R25, desc[UR18][R2.64+0x8] ;  /* 0x0000081202197981 */ /* 0x000f68000c1e1900 */
[----:B------:R-:W5:Y:S04]  /*0430*/  LDG.E R10, desc[UR18][R10.64] ;  /* 0x000000120a0a7981 */ /* 0x000f68000c1e1900 */
[----:B------:R0:W5:Y:S01]  /*0440*/  LDG.E R27, desc[UR18][R2.64+0xc] ;  /* 0x00000c12021b7981 */ /* 0x000162000c1e1900 */
[----:B------:R-:W-:-:S04]  /*0450*/  UIADD3 UR5, UPT, UPT, UR5, 0x8, URZ ;  /* 0x0000000805057890 */ /* 0x000fc8000fffe0ff */
[----:B------:R-:W-:Y:S01]  /*0460*/  UISETP.NE.AND UP0, UPT, UR5, URZ, UPT ;  /* 0x000000ff0500728c */ /* 0x000fe2000bf05270 */
[----:B-1----:R-:W-:Y:S02]  /*0470*/  MOV R5, UR20 ;  /* 0x0000001400057c02 */ /* 0x002fe40008000f00 */
[----:B0-----:R-:W-:Y:S02]  /*0480*/  IADD3 R2, P0, PT, R2, 0x20, RZ ;  /* 0x0000002002027810 */ /* 0x001fe40007f1e0ff */
[----:B------:R-:W-:Y:S02]  /*0490*/  LEA R14, R5, R14, 0x3 ;  /* 0x0000000e050e7211 */ /* 0x000fe400078e18ff */
[----:B------:R-:W-:Y:S01]  /*04a0*/  IADD3.X R3, PT, PT, RZ, R3, RZ, P0, !PT ;  /* 0x00000003ff037210 */ /* 0x000fe200007fe4ff */
[----:B--2---:R-:W-:-:S04]  /*04b0*/  FFMA R22, R21, R22, R12 ;  /* 0x0000001615167223 */ /* 0x004fc8000000000c */
[----:B---3--:R-:W-:-:S04]  /*04c0*/  FFMA R20, R19, R20, R22 ;  /* 0x0000001413147223 */ /* 0x008fc80000000016 */
[----:B----4-:R-:W-:-:S04]  /*04d0*/  FFMA R18, R17, R18, R20 ;  /* 0x0000001211127223 */ /* 0x010fc80000000014 */
[----:B-----5:R-:W-:-:S04]  /*04e0*/  FFMA R16, R15, R16, R18 ;  /* 0x000000100f107223 */ /* 0x020fc80000000012 */
[----:B------:R-:W-:-:S04]  /*04f0*/  FFMA R23, R23, R4, R16 ;  /* 0x0000000417177223 */ /* 0x000fc80000000010 */
[----:B------:R-:W-:-:S04]  /*0500*/  FFMA R24, R24, R7, R23 ;  /* 0x0000000718187223 */ /* 0x000fc80000000017 */
[----:B------:R-:W-:-:S04]  /*0510*/  FFMA R8, R25, R8, R24 ;  /* 0x0000000819087223 */ /* 0x000fc80000000018 */
[----:B------:R-:W-:Y:S01]  /*0520*/  FFMA R12, R27, R10, R8 ;  /* 0x0000000a1b0c7223 */ /* 0x000fe20000000008 */
[----:B------:R-:W-:Y:S06]  /*0530*/  BRA.U UP0, `(.L_x_4) ;  /* 0xfffffffd003c7547 */ /* 0x000fec000b83ffff */
.L_x_3:
[----:B------:R-:W-:-:S04]  /*0540*/  ULOP3.LUT UR6, UR20, 0x7, URZ, 0xc0, !UPT ;  /* 0x0000000714067892 */ /* 0x000fc8000f8ec0ff */
[----:B------:R-:W-:-:S09]  /*0550*/  UISETP.NE.AND UP0, UPT, UR6, URZ, UPT ;  /* 0x000000ff0600728c */ /* 0x000fd2000bf05270 */
[----:B------:R-:W-:Y:S05]  /*0560*/  BRA.U !UP0, `(.L_x_5) ;  /* 0x0000000508387547 */ /* 0x000fea000b800000 */
[----:B------:R-:W-:Y:S02]  /*0570*/  UISETP.GE.U32.AND UP0, UPT, UR6, 0x4, UPT ;  /* 0x000000040600788c */ /* 0x000fe4000bf06070 */
[----:B------:R-:W-:-:S04]  /*0580*/  ULOP3.LUT UR5, UR20, 0x3, URZ, 0xc0, !UPT ;  /* 0x0000000314057892 */ /* 0x000fc8000f8ec0ff */
[----:B------:R-:W-:-:S03]  /*0590*/  UISETP.NE.AND UP1, UPT, UR5, URZ, UPT ;  /* 0x000000ff0500728c */ /* 0x000fc6000bf25270 */
[----:B------:R-:W-:Y:S08]  /*05a0*/  BRA.U !UP0, `(.L_x_6) ;  /* 0x00000001087c7547 */ /* 0x000ff0000b800000 */
[----:B------:R-:W1:Y:S01]  /*05b0*/  LDC.64 R6, c[0x0][0x388] ;  /* 0x0000e200ff067b82 */ /* 0x000e620000000a00 */
[----:B------:R-:W2:Y:S01]  /*05c0*/  LDCU.64 UR6, c[0x0][0x380] ;  /* 0x00007000ff0677ac */ /* 0x000ea20008000a00 */
[----:B------:R-:W-:Y:S01]  /*05d0*/  IMAD.U32 R9, RZ, RZ, UR4 ;  /* 0x00000004ff097e24 */ /* 0x000fe2000f8e00ff */
[C---:B------:R-:W-:Y:S02]  /*05e0*/  IADD3 R3, PT, PT, R13.reuse, UR4, RZ ;  /* 0x000000040d037c10 */ /* 0x040fe4000fffe0ff */
[----:B------:R-:W-:Y:S01]  /*05f0*/  IADD3 R10, P0, PT, R13, UR4, RZ ;  /* 0x000000040d0a7c10 */ /* 0x000fe2000ff1e0ff */
[----:B------:R-:W-:Y:S01]  /*0600*/  IMAD R9, R9, UR20, R0 ;  /* 0x0000001409097c24 */ /* 0x000fe2000f8e0200 */
[----:B------:R-:W-:Y:S01]  /*0610*/  MOV R11, UR20 ;  /* 0x00000014000b7c02 */ /* 0x000fe20008000f00 */
[----:B------:R-:W3:Y:S01]  /*0620*/  LDC.64 R4, c[0x0][0x380] ;  /* 0x0000e000ff047b82 */ /* 0x000ee20000000a00 */
[----:B------:R-:W-:Y:S01]  /*0630*/  MOV R15, UR20 ;  /* 0x00000014000f7c02 */ /* 0x000fe20008000f00 */
[----:B-1----:R-:W-:Y:S01]  /*0640*/  IMAD.WIDE R6, R9, 0x4, R6 ;  /* 0x0000000409067825 */ /* 0x002fe200078e0206 */
[----:B------:R-:W-:-:S05]  /*0650*/  MOV R9, UR20 ;  /* 0x0000001400097c02 */ /* 0x000fca0008000f00 */
[----:B------:R-:W-:Y:S02]  /*0660*/  IMAD.WIDE R8, R9, 0x4, R6 ;  /* 0x0000000409087825 */ /* 0x000fe400078e0206 */
[----:B0-----:R-:W4:Y:S02]  /*0670*/  LDG.E R6, desc[UR18][R6.64] ;  /* 0x0000001206067981 */ /* 0x001f24000c1e1900 */
[----:B---3--:R-:W-:Y:S01]  /*0680*/  IMAD.WIDE.U32 R4, R3, 0x4, R4 ;  /* 0x0000000403047825 */ /* 0x008fe200078e0004 */
[----:B------:R-:W-:Y:S01]  /*0690*/  IADD3.X R3, PT, PT, RZ, RZ, RZ, P0, !PT ;  /* 0x000000ffff037210 */ /* 0x000fe200007fe4ff */
[----:B------:R-:W3:Y:S01]  /*06a0*/  LDG.E R17, desc[UR18][R8.64] ;  /* 0x0000001208117981 */ /* 0x000ee2000c1e1900 */
[----:B--2---:R-:W-:-:S03]  /*06b0*/  LEA R2, P0, R10, UR6, 0x2 ;  /* 0x000000060a027c11 */ /* 0x004fc6000f8010ff */
[----:B------:R-:W4:Y:S01]  /*06c0*/  LDG.E R5, desc[UR18][R4.64] ;  /* 0x0000001204057981 */ /* 0x000f22000c1e1900 */
[----:B------:R-:W-:Y:S01]  /*06d0*/  LEA.HI.X R3, R10, UR7, R3, 0x2, P0 ;  /* 0x000000070a037c11 */ /* 0x000fe200080f1403 */
[----:B------:R-:W-:-:S04]  /*06e0*/  IMAD.WIDE R10, R11, 0x4, R8 ;  /* 0x000000040b0a7825 */ /* 0x000fc800078e0208 */
[----:B------:R-:W3:Y:S01]  /*06f0*/  LDG.E R16, desc[UR18][R2.64+0x4] ;  /* 0x0000041202107981 */ /* 0x000ee2000c1e1900 */
[----:B------:R-:W-:-:S03]  /*0700*/  IMAD.WIDE R14, R15, 0x4, R10 ;  /* 0x000000040f0e7825 */ /* 0x000fc600078e020a */
[----:B------:R-:W2:Y:S04]  /*0710*/  LDG.E R19, desc[UR18][R10.64] ;  /* 0x000000120a137981 */ /* 0x000ea8000c1e1900 */
[----:B------:R-:W2:Y:S04]  /*0720*/  LDG.E R18, desc[UR18][R2.64+0x8] ;  /* 0x0000081202127981 */ /* 0x000ea8000c1e1900 */
[----:B------:R-:W5:Y:S04]  /*0730*/  LDG.E R20, desc[UR18][R2.64+0xc] ;  /* 0x00000c1202147981 */ /* 0x000f68000c1e1900 */
[----:B------:R-:W5:Y:S01]  /*0740*/  LDG.E R14, desc[UR18][R14.64] ;  /* 0x000000120e0e7981 */ /* 0x000f62000c1e1900 */
[----:B------:R-:W-:Y:S01]  /*0750*/  UIADD3 UR4, UPT, UPT, UR4, 0x4, URZ ;  /* 0x0000000404047890 */ /* 0x000fe2000fffe0ff */
[----:B----4-:R-:W-:-:S04]  /*0760*/  FFMA R5, R5, R6, R12 ;  /* 0x0000000605057223 */ /* 0x010fc8000000000c */
[----:B---3--:R-:W-:-:S04]  /*0770*/  FFMA R5, R16, R17, R5 ;  /* 0x0000001110057223 */ /* 0x008fc80000000005 */
[----:B--2---:R-:W-:-:S04]  /*0780*/  FFMA R5, R18, R19, R5 ;  /* 0x0000001312057223 */ /* 0x004fc80000000005 */
[----:B-----5:R-:W-:-:S07]  /*0790*/  FFMA R12, R20, R14, R5 ;  /* 0x0000000e140c7223 */ /* 0x020fce0000000005 */
.L_x_6:
[----:B------:R-:W-:Y:S05]  /*07a0*/  BRA.U !UP1, `(.L_x_5) ;  /* 0x0000000109a87547 */ /* 0x000fea000b800000 */
[----:B------:R-:W-:Y:S01]  /*07b0*/  UISETP.NE.AND UP0, UPT, UR5, 0x1, UPT ;  /* 0x000000010500788c */ /* 0x000fe2000bf05270 */
[----:B------:R-:W-:Y:S01]  /*07c0*/  MOV R7, UR4 ;  /* 0x0000000400077c02 */ /* 0x000fe20008000f00 */
[----:B------:R-:W-:Y:S02]  /*07d0*/  ULOP3.LUT UR5, UR20, 0x1, URZ, 0xc0, !UPT ;  /* 0x0000000114057892 */ /* 0x000fe4000f8ec0ff */
[----:B------:R-:W-:Y:S02]  /*07e0*/  MOV R15, UR20 ;  /* 0x00000014000f7c02 */ /* 0x000fe40008000f00 */
[----:B------:R-:W-:Y:S01]  /*07f0*/  UISETP.NE.U32.AND UP1, UPT, UR5, 0x1, UPT ;  /* 0x000000010500788c */ /* 0x000fe2000bf25070 */
[----:B------:R-:W-:-:S04]  /*0800*/  PLOP3.LUT P1, PT, PT, PT, UP0, 0x80, 0x8 ;  /* 0x000000000008781c */ /* 0x000fc80003f2f008 */
[----:B------:R-:W1:Y:S01]  /*0810*/  @UP0 LDCU.128 UR8, c[0x0][0x380] ;  /* 0x00007000ff0807ac */ /* 0x000e620008000c00 */
[----:B------:R-:W-:Y:S01]  /*0820*/  PLOP3.LUT P0, PT, PT, PT, UP1, 0x80, 0x8 ;  /* 0x000000000008781c */ /* 0x000fe20003f0f018 */
[----:B------:R-:W2:Y:S04]  /*0830*/  @UP0 LDCU.64 UR6, c[0x0][0x380] ;  /* 0x00007000ff0607ac */ /* 0x000ea80008000a00 */
[----:B------:R-:W3:Y:S03]  /*0840*/  @!UP1 LDCU.128 UR12, c[0x0][0x380] ;  /* 0x00007000ff0c97ac */ /* 0x000ee60008000c00 */
[C---:B------:R-:W-:Y:S02]  /*0850*/  @P1 IADD3 R3, PT, PT, R13.reuse, UR4, RZ ;  /* 0x000000040d031c10 */ /* 0x040fe4000fffe0ff */
[----:B------:R-:W-:Y:S01]  /*0860*/  @P1 IADD3 R6, P2, PT, R13, UR4, RZ ;  /* 0x000000040d061c10 */ /* 0x000fe2000ff5e0ff */
[----:B------:R-:W-:Y:S01]  /*0870*/  @UP0 UIADD3 UR4, UPT, UPT, UR4, 0x2, URZ ;  /* 0x0000000204040890 */ /* 0x000fe2000fffe0ff */
[----:B-1----:R-:W-:Y:S01]  /*0880*/  MOV R11, UR9 ;  /* 0x00000009000b7c02 */ /* 0x002fe20008000f00 */
[----:B------:R-:W-:Y:S01]  /*0890*/  IMAD.U32 R10, RZ, RZ, UR8 ;  /* 0x00000008ff0a7e24 */ /* 0x000fe2000f8e00ff */
[----:B------:R-:W-:-:S02]  /*08a0*/  MOV R4, UR10 ;  /* 0x0000000a00047c02 */ /* 0x000fc40008000f00 */
[----:B------:R-:W-:Y:S01]  /*08b0*/  MOV R5, UR11 ;  /* 0x0000000b00057c02 */ /* 0x000fe20008000f00 */
[----:B------:R-:W-:-:S04]  /*08c0*/  @P1 IMAD.WIDE.U32 R10, R3, 0x4, R10 ;  /* 0x00000004030a1825 */ /* 0x000fc800078e000a */
[----:B------:R-:W-:Y:S01]  /*08d0*/  @P1 IMAD R3, R7, UR20, R0 ;  /* 0x0000001407031c24 */ /* 0x000fe2000f8e0200 */
[----:B------:R-:W-:Y:S01]  /*08e0*/  @P1 IADD3.X R7, PT, PT, RZ, RZ, RZ, P2, !PT ;  /* 0x000000ffff071210 */ /* 0x000fe200017fe4ff */
[----:B------:R-:W-:Y:S01]  /*08f0*/  IMAD.U32 R19, RZ, RZ, UR4 ;  /* 0x00000004ff137e24 */ /* 0x000fe2000f8e00ff */
[C---:B--2---:R-:W-:Y:S01]  /*0900*/  @P1 LEA R2, P2, R6.reuse, UR6, 0x2 ;  /* 0x0000000606021c11 */ /* 0x044fe2000f8410ff */
[----:B------:R-:W-:Y:S01]  /*0910*/  @P1 IMAD.WIDE R4, R3, 0x4, R4 ;  /* 0x0000000403041825 */ /* 0x000fe200078e0204 */
[----:B------:R-:W-:Y:S01]  /*0920*/  @!P0 IADD3 R17, PT, PT, R13, UR4, RZ ;  /* 0x000000040d118c10 */ /* 0x000fe2000fffe0ff */
[----:B0-----:R-:W2:Y:S01]  /*0930*/  @P1 LDG.E R11, desc[UR18][R10.64] ;  /* 0x000000120a0b1981 */ /* 0x001ea2000c1e1900 */
[----:B------:R-:W-:Y:S01]  /*0940*/  @P1 LEA.HI.X R3, R6, UR7, R7, 0x2, P2 ;  /* 0x0000000706031c11 */ /* 0x000fe200090f1407 */
[----:B------:R-:W-:Y:S01]  /*0950*/  @!P0 IMAD R19, R19, UR20, R0 ;  /* 0x0000001413138c24 */ /* 0x000fe2000f8e0200 */
[----:B---3--:R-:W-:Y:S01]  /*0960*/  MOV R6, UR12 ;  /* 0x0000000c00067c02 */ /* 0x008fe20008000f00 */
[----:B------:R-:W-:Y:S01]  /*0970*/  @P1 IMAD.WIDE R14, R15, 0x4, R4 ;  /* 0x000000040f0e1825 */ /* 0x000fe200078e0204 */
[----:B------:R-:W-:Y:S01]  /*0980*/  MOV R7, UR13 ;  /* 0x0000000d00077c02 */ /* 0x000fe20008000f00 */
[----:B------:R-:W2:Y:S01]  /*0990*/  @P1 LDG.E R4, desc[UR18][R4.64] ;  /* 0x0000001204041981 */ /* 0x000ea2000c1e1900 */
[----:B------:R-:W-:-:S02]  /*09a0*/  MOV R8, UR14 ;  /* 0x0000000e00087c02 */ /* 0x000fc40008000f00 */
[----:B------:R-:W-:Y:S01]  /*09b0*/  MOV R9, UR15 ;  /* 0x0000000f00097c02 */ /* 0x000fe20008000f00 */
[----:B------:R-:W-:Y:S01]  /*09c0*/  @!P0 IMAD.WIDE.U32 R6, R17, 0x4, R6 ;  /* 0x0000000411068825 */ /* 0x000fe200078e0006 */
[----:B------:R-:W3:Y:S03]  /*09d0*/  @P1 LDG.E R14, desc[UR18][R14.64] ;  /* 0x000000120e0e1981 */ /* 0x000ee6000c1e1900 */
[----:B------:R-:W-:Y:S01]  /*09e0*/  @!P0 IMAD.WIDE R8, R19, 0x4, R8 ;  /* 0x0000000413088825 */ /* 0x000fe200078e0208 */
[----:B------:R-:W3:Y:S04]  /*09f0*/  @P1 LDG.E R2, desc[UR18][R2.64+0x4] ;  /* 0x0000041202021981 */ /* 0x000ee8000c1e1900 */
[----:B------:R-:W4:Y:S04]  /*0a00*/  @!P0 LDG.E R7, desc[UR18][R6.64] ;  /* 0x0000001206078981 */ /* 0x000f28000c1e1900 */
[----:B------:R-:W4:Y:S01]  /*0a10*/  @!P0 LDG.E R8, desc[UR18][R8.64] ;  /* 0x0000001208088981 */ /* 0x000f22000c1e1900 */
[----:B--2---:R-:W-:-:S04]  /*0a20*/  @P1 FFMA R11, R11, R4, R12 ;  /* 0x000000040b0b1223 */ /* 0x004fc8000000000c */
[----:B---3--:R-:W-:-:S04]  /*0a30*/  @P1 FFMA R12, R2, R14, R11 ;  /* 0x0000000e020c1223 */ /* 0x008fc8000000000b */
[----:B----4-:R-:W-:-:S07]  /*0a40*/  @!P0 FFMA R12, R7, R8, R12 ;  /* 0x00000008070c8223 */ /* 0x010fce000000000c */
.L_x_5:
[----:B------:R-:W1:Y:S01]  /*0a50*/  LDC.64 R2, c[0x0][0x390] ;  /* 0x0000e400ff027b82 */ /* 0x000e620000000a00 */
[----:B------:R-:W-:-:S05]  /*0a60*/  IADD3 R13, PT, PT, R0, R13, RZ ;  /* 0x0000000d000d7210 */ /* 0x000fca0007ffe0ff */
[----:B-1----:R-:W-:-:S05]  /*0a70*/  IMAD.WIDE R2, R13, 0x4, R2 ;  /* 0x000000040d027825 */ /* 0x002fca00078e0202 */
[----:B0-----:R-:W-:Y:S01]  /*0a80*/  STG.E desc[UR18][R2.64], R12 ;  /* 0x0000000c02007986 */ /* 0x001fe2000c101912 */
[----:B------:R-:W-:Y:S05]  /*0a90*/  EXIT ;  /* 0x000000000000794d */ /* 0x000fea0003800000 */
.L_x_7:
        /* <DEDUP_REMOVED lines=14> */
.L_x_9:


//--------------------- .nv.shared._Z17matrix_mult_tiledPfS_S_i --------------------------
	.section	.nv.shared._Z17matrix_mult_tiledPfS_S_i,"aw",@nobits
	.sectionflags	@""
	.align	4
.nv.shared._Z17matrix_mult_tiledPfS_S_i:
	.zero		9216


//--------------------- .nv.shared.reserved.0     --------------------------
	.section	.nv.shared.reserved.0,"aw",@nobits
	.weak		__nv_reservedSMEM_offset_0_alias
	.size		__nv_reservedSMEM_offset_0_alias, 0, 64
	.other		__nv_reservedSMEM_offset_0_alias,@"STO_CUDA_RESERVED_SHARED STV_DEFAULT"
__nv_reservedSMEM_offset_0_alias:
	.zero		0
	.zero		64


//--------------------- .nv.constant0._Z17matrix_mult_tiledPfS_S_i --------------------------
	.section	.nv.constant0._Z17matrix_mult_tiledPfS_S_i,"a",@progbits
	.sectionflags	@""
	.align	4
.nv.constant0._Z17matrix_mult_tiledPfS_S_i:
	.zero		924


//--------------------- .nv.constant0._Z18matrix_mult_simplePfS_S_i --------------------------
	.section	.nv.constant0._Z18matrix_mult_simplePfS_S_i,"a",@progbits
	.sectionflags	@""
	.align	4
.nv.constant0._Z18matrix_mult_simplePfS_S_i:
	.zero		924


//--------------------- SYMBOLS --------------------------

	.type		.nv.reservedSmem.offset0,@object
	.size		.nv.reservedSmem.offset0,0x4
	.type		.nv.reservedSmem.cap,@object
	.size		.nv.reservedSmem.cap,0x4
